//
// Generated by NVIDIA NVVM Compiler
//
// Compiler Build ID: CL-36424714
// Cuda compilation tools, release 13.0, V13.0.88
// Based on NVVM 20.0.0
//

.version 9.0
.target sm_100
.address_size 64

	// .globl	_Z25frame_of_reference_kernelPddS_i
.global .align 8 .f64 DBL_MAX = 0d7FEFFFFFFFFFFFFF;
.extern .shared .align 16 .b8 sdata[];

.visible .entry _Z25frame_of_reference_kernelPddS_i(
	.param .u64 .ptr .align 1 _Z25frame_of_reference_kernelPddS_i_param_0,
	.param .f64 _Z25frame_of_reference_kernelPddS_i_param_1,
	.param .u64 .ptr .align 1 _Z25frame_of_reference_kernelPddS_i_param_2,
	.param .u32 _Z25frame_of_reference_kernelPddS_i_param_3
)
{
	.reg .pred 	%p<2>;
	.reg .b32 	%r<6>;
	.reg .b64 	%rd<8>;
	.reg .b64 	%fd<4>;

	ld.param.u64 	%rd1, [_Z25frame_of_reference_kernelPddS_i_param_0];
	ld.param.f64 	%fd1, [_Z25frame_of_reference_kernelPddS_i_param_1];
	ld.param.u64 	%rd2, [_Z25frame_of_reference_kernelPddS_i_param_2];
	ld.param.u32 	%r2, [_Z25frame_of_reference_kernelPddS_i_param_3];
	mov.u32 	%r3, %ctaid.x;
	mov.u32 	%r4, %ntid.x;
	mov.u32 	%r5, %tid.x;
	mad.lo.s32 	%r1, %r3, %r4, %r5;
	setp.ge.s32 	%p1, %r1, %r2;
	@%p1 bra 	$L__BB0_2;
	cvta.to.global.u64 	%rd3, %rd1;
	cvta.to.global.u64 	%rd4, %rd2;
	mul.wide.s32 	%rd5, %r1, 8;
	add.s64 	%rd6, %rd3, %rd5;
	ld.global.f64 	%fd2, [%rd6];
	sub.f64 	%fd3, %fd2, %fd1;
	add.s64 	%rd7, %rd4, %rd5;
	st.global.f64 	[%rd7], %fd3;
$L__BB0_2:
	ret;

}
	// .globl	_Z15find_min_kernelPdS_i
.visible .entry _Z15find_min_kernelPdS_i(
	.param .u64 .ptr .align 1 _Z15find_min_kernelPdS_i_param_0,
	.param .u64 .ptr .align 1 _Z15find_min_kernelPdS_i_param_1,
	.param .u32 _Z15find_min_kernelPdS_i_param_2
)
{
	.reg .pred 	%p<8>;
	.reg .b32 	%r<14>;
	.reg .b64 	%rd<14>;
	.reg .b64 	%fd<10>;

	ld.param.u64 	%rd7, [_Z15find_min_kernelPdS_i_param_0];
	ld.param.u64 	%rd8, [_Z15find_min_kernelPdS_i_param_1];
	ld.param.u32 	%r7, [_Z15find_min_kernelPdS_i_param_2];
	cvta.to.global.u64 	%rd1, %rd8;
	mov.u32 	%r8, %ctaid.x;
	mov.u32 	%r13, %ntid.x;
	mov.u32 	%r2, %tid.x;
	mad.lo.s32 	%r3, %r8, %r13, %r2;
	setp.ge.s32 	%p1, %r3, %r7;
	mov.f64 	%fd9, 0d7FEFFFFFFFFFFFFF;
	@%p1 bra 	$L__BB1_2;
	cvta.to.global.u64 	%rd9, %rd7;
	mul.wide.s32 	%rd10, %r3, 8;
	add.s64 	%rd11, %rd9, %rd10;
	ld.global.f64 	%fd9, [%rd11];
$L__BB1_2:
	shl.b32 	%r9, %r2, 3;
	mov.u32 	%r10, sdata;
	add.s32 	%r4, %r10, %r9;
	st.shared.f64 	[%r4], %fd9;
	bar.sync 	0;
	setp.lt.u32 	%p2, %r13, 2;
	@%p2 bra 	$L__BB1_6;
$L__BB1_3:
	shr.u32 	%r6, %r13, 1;
	setp.ge.u32 	%p3, %r2, %r6;
	@%p3 bra 	$L__BB1_5;
	ld.shared.f64 	%fd5, [%r4];
	shl.b32 	%r11, %r6, 3;
	add.s32 	%r12, %r4, %r11;
	ld.shared.f64 	%fd6, [%r12];
	min.f64 	%fd7, %fd5, %fd6;
	st.shared.f64 	[%r4], %fd7;
$L__BB1_5:
	bar.sync 	0;
	setp.gt.u32 	%p4, %r13, 3;
	mov.u32 	%r13, %r6;
	@%p4 bra 	$L__BB1_3;
$L__BB1_6:
	setp.ne.s32 	%p5, %r2, 0;
	@%p5 bra 	$L__BB1_11;
	ld.shared.f64 	%fd3, [sdata];
	ld.global.u64 	%rd12, [%rd1];
	mov.b64 	%rd3, %fd3;
	mov.u64 	%rd13, %rd12;
$L__BB1_8:
	mov.b64 	%fd8, %rd12;
	setp.geu.f64 	%p6, %fd3, %fd8;
	@%p6 bra 	$L__BB1_10;
	atom.relaxed.global.cas.b64 	%rd13, [%rd1], %rd12, %rd3;
$L__BB1_10:
	setp.ne.s64 	%p7, %rd12, %rd13;
	mov.u64 	%rd12, %rd13;
	@%p7 bra 	$L__BB1_8;
$L__BB1_11:
	ret;

}


// ===== COMPILED SASS (sm_100) =====

	.target	sm_100

	.elftype	@"ET_EXEC"


//--------------------- .note.nv.tkinfo           --------------------------
	.section	.note.nv.tkinfo,"",@"SHT_NOTE"
	.sectionflags	@"SHF_NOTE_NV_TKINFO"
	.tkinfo
        /*0018*/ 	.word	0x00000002
        /*0030*/ 	.string	""
        /*0030*/ 	.string	"ptxas"
        /*0030*/ 	.string	"Cuda compilation tools, release 13.0, V13.0.88"
        /*0030*/ 	.string	"Build cuda_13.0.r13.0/compiler.36424714_0"
        /*0030*/ 	.string	"-arch sm_100 -m 64 "



//--------------------- .note.nv.cuinfo           --------------------------
	.section	.note.nv.cuinfo,"",@"SHT_NOTE"
	.sectionflags	@"SHF_NOTE_NV_CUINFO"
        /*0018*/ 	.short	0x0002
        /*001a*/ 	.short	0x0064
        /*001c*/ 	.short	0x0082
	.zero		2


//--------------------- .nv.info                  --------------------------
	.section	.nv.info,"",@"SHT_CUDA_INFO"
	.align	4


	//----- nvinfo : EIATTR_REGCOUNT
	.align		4
        /*0000*/ 	.byte	0x04, 0x2f
        /*0002*/ 	.short	(.L_2 - .L_1)
	.align		4
.L_1:
        /*0004*/ 	.word	index@(_Z25frame_of_reference_kernelPddS_i)
        /*0008*/ 	.word	0x0000000c


	//----- nvinfo : EIATTR_FRAME_SIZE
	.align		4
.L_2:
        /*000c*/ 	.byte	0x04, 0x11
        /*000e*/ 	.short	(.L_4 - .L_3)
	.align		4
.L_3:
        /*0010*/ 	.word	index@(_Z25frame_of_reference_kernelPddS_i)
        /*0014*/ 	.word	0x00000000


	//----- nvinfo : EIATTR_REGCOUNT
	.align		4
.L_4:
        /*0018*/ 	.byte	0x04, 0x2f
        /*001a*/ 	.short	(.L_6 - .L_5)
	.align		4
.L_5:
        /*001c*/ 	.word	index@(_Z15find_min_kernelPdS_i)
        /*0020*/ 	.word	0x0000000e


	//----- nvinfo : EIATTR_FRAME_SIZE
	.align		4
.L_6:
        /*0024*/ 	.byte	0x04, 0x11
        /*0026*/ 	.short	(.L_8 - .L_7)
	.align		4
.L_7:
        /*0028*/ 	.word	index@(_Z15find_min_kernelPdS_i)
        /*002c*/ 	.word	0x00000000


	//----- nvinfo : EIATTR_MIN_STACK_SIZE
	.align		4
.L_8:
        /*0030*/ 	.byte	0x04, 0x12
        /*0032*/ 	.short	(.L_10 - .L_9)
	.align		4
.L_9:
        /*0034*/ 	.word	index@(_Z15find_min_kernelPdS_i)
        /*0038*/ 	.word	0x00000000


	//----- nvinfo : EIATTR_MIN_STACK_SIZE
	.align		4
.L_10:
        /*003c*/ 	.byte	0x04, 0x12
        /*003e*/ 	.short	(.L_12 - .L_11)
	.align		4
.L_11:
        /*0040*/ 	.word	index@(_Z25frame_of_reference_kernelPddS_i)
        /*0044*/ 	.word	0x00000000
.L_12:


//--------------------- .nv.compat                --------------------------
	.section	.nv.compat,"",@"SHT_CUDA_COMPAT_INFO"
	.align	4
        /*0000*/ 	.byte	0x02, 0x09, 0x00, 0x00, 0x02, 0x02, 0x01, 0x00, 0x02, 0x05, 0x05, 0x00, 0x03, 0x07, 0x01, 0x01
        /*0010*/ 	.byte	0x02, 0x03, 0x00, 0x00, 0x02, 0x06, 0x01, 0x00, 0x04, 0x0b, 0x08, 0x00, 0x01, 0x00, 0x00, 0x00
        /*0020*/ 	.byte	0x00, 0x00, 0x00, 0x00


//--------------------- .nv.info._Z15find_min_kernelPdS_i --------------------------
	.section	.nv.info._Z15find_min_kernelPdS_i,"",@"SHT_CUDA_INFO"
	.sectionflags	@""
	.align	4


	//----- nvinfo : EIATTR_CUDA_API_VERSION
	.align		4
        /*0000*/ 	.byte	0x04, 0x37
        /*0002*/ 	.short	(.L_14 - .L_13)
.L_13:
        /*0004*/ 	.word	0x00000082


	//----- nvinfo : EIATTR_KPARAM_INFO
	.align		4
.L_14:
        /*0008*/ 	.byte	0x04, 0x17
        /*000a*/ 	.short	(.L_16 - .L_15)
.L_15:
        /*000c*/ 	.word	0x00000000
        /*0010*/ 	.short	0x0002
        /*0012*/ 	.short	0x0010
        /*0014*/ 	.byte	0x00, 0xf0, 0x11, 0x00


	//----- nvinfo : EIATTR_KPARAM_INFO
	.align		4
.L_16:
        /*0018*/ 	.byte	0x04, 0x17
        /*001a*/ 	.short	(.L_18 - .L_17)
.L_17:
        /*001c*/ 	.word	0x00000000
        /*0020*/ 	.short	0x0001
        /*0022*/ 	.short	0x0008
        /*0024*/ 	.byte	0x00, 0xf5, 0x21, 0x00


	//----- nvinfo : EIATTR_KPARAM_INFO
	.align		4
.L_18:
        /*0028*/ 	.byte	0x04, 0x17
        /*002a*/ 	.short	(.L_20 - .L_19)
.L_19:
        /*002c*/ 	.word	0x00000000
        /*0030*/ 	.short	0x0000
        /*0032*/ 	.short	0x0000
        /*0034*/ 	.byte	0x00, 0xf5, 0x21, 0x00


	//----- nvinfo : EIATTR_SPARSE_MMA_MASK
	.align		4
.L_20:
        /*0038*/ 	.byte	0x03, 0x50
        /*003a*/ 	.short	0x0000


	//----- nvinfo : EIATTR_MAXREG_COUNT
	.align		4
        /*003c*/ 	.byte	0x03, 0x1b
        /*003e*/ 	.short	0x00ff


	//----- nvinfo : EIATTR_NUM_BARRIERS
	.align		4
        /*0040*/ 	.byte	0x02, 0x4c
        /*0042*/ 	.byte	0x01
	.zero		1


	//----- nvinfo : EIATTR_MERCURY_ISA_VERSION
	.align		4
        /*0044*/ 	.byte	0x03, 0x5f
        /*0046*/ 	.short	0x0101


	//----- nvinfo : EIATTR_VRC_CTA_INIT_COUNT
	.align		4
        /*0048*/ 	.byte	0x02, 0x4a
	.zero		1
	.zero		1


	//----- nvinfo : EIATTR_EXIT_INSTR_OFFSETS
	.align		4
        /*004c*/ 	.byte	0x04, 0x1c
        /*004e*/ 	.short	(.L_22 - .L_21)


	//   ....[0]....
.L_21:
        /*0050*/ 	.word	0x00000280


	//   ....[1]....
        /*0054*/ 	.word	0x000003f0


	//----- nvinfo : EIATTR_CRS_STACK_SIZE
	.align		4
.L_22:
        /*0058*/ 	.byte	0x04, 0x1e
        /*005a*/ 	.short	(.L_24 - .L_23)
.L_23:
        /*005c*/ 	.word	0x00000000


	//----- nvinfo : EIATTR_CBANK_PARAM_SIZE
	.align		4
.L_24:
        /*0060*/ 	.byte	0x03, 0x19
        /*0062*/ 	.short	0x0014


	//----- nvinfo : EIATTR_PARAM_CBANK
	.align		4
        /*0064*/ 	.byte	0x04, 0x0a
        /*0066*/ 	.short	(.L_26 - .L_25)
	.align		4
.L_25:
        /*0068*/ 	.word	index@(.nv.constant0._Z15find_min_kernelPdS_i)
        /*006c*/ 	.short	0x0380
        /*006e*/ 	.short	0x0014


	//----- nvinfo : EIATTR_SW_WAR
	.align		4
.L_26:
        /*0070*/ 	.byte	0x04, 0x36
        /*0072*/ 	.short	(.L_28 - .L_27)
.L_27:
        /*0074*/ 	.word	0x00000008
.L_28:


//--------------------- .nv.info._Z25frame_of_reference_kernelPddS_i --------------------------
	.section	.nv.info._Z25frame_of_reference_kernelPddS_i,"",@"SHT_CUDA_INFO"
	.sectionflags	@""
	.align	4


	//----- nvinfo : EIATTR_CUDA_API_VERSION
	.align		4
        /*0000*/ 	.byte	0x04, 0x37
        /*0002*/ 	.short	(.L_30 - .L_29)
.L_29:
        /*0004*/ 	.word	0x00000082


	//----- nvinfo : EIATTR_KPARAM_INFO
	.align		4
.L_30:
        /*0008*/ 	.byte	0x04, 0x17
        /*000a*/ 	.short	(.L_32 - .L_31)
.L_31:
        /*000c*/ 	.word	0x00000000
        /*0010*/ 	.short	0x0003
        /*0012*/ 	.short	0x0018
        /*0014*/ 	.byte	0x00, 0xf0, 0x11, 0x00


	//----- nvinfo : EIATTR_KPARAM_INFO
	.align		4
.L_32:
        /*0018*/ 	.byte	0x04, 0x17
        /*001a*/ 	.short	(.L_34 - .L_33)
.L_33:
        /*001c*/ 	.word	0x00000000
        /*0020*/ 	.short	0x0002
        /*0022*/ 	.short	0x0010
        /*0024*/ 	.byte	0x00, 0xf5, 0x21, 0x00


	//----- nvinfo : EIATTR_KPARAM_INFO
	.align		4
.L_34:
        /*0028*/ 	.byte	0x04, 0x17
        /*002a*/ 	.short	(.L_36 - .L_35)
.L_35:
        /*002c*/ 	.word	0x00000000
        /*0030*/ 	.short	0x0001
        /*0032*/ 	.short	0x0008
        /*0034*/ 	.byte	0x00, 0xf0, 0x21, 0x00


	//----- nvinfo : EIATTR_KPARAM_INFO
	.align		4
.L_36:
        /*0038*/ 	.byte	0x04, 0x17
        /*003a*/ 	.short	(.L_38 - .L_37)
.L_37:
        /*003c*/ 	.word	0x00000000
        /*0040*/ 	.short	0x0000
        /*0042*/ 	.short	0x0000
        /*0044*/ 	.byte	0x00, 0xf5, 0x21, 0x00


	//----- nvinfo : EIATTR_SPARSE_MMA_MASK
	.align		4
.L_38:
        /*0048*/ 	.byte	0x03, 0x50
        /*004a*/ 	.short	0x0000


	//----- nvinfo : EIATTR_MAXREG_COUNT
	.align		4
        /*004c*/ 	.byte	0x03, 0x1b
        /*004e*/ 	.short	0x00ff


	//----- nvinfo : EIATTR_MERCURY_ISA_VERSION
	.align		4
        /*0050*/ 	.byte	0x03, 0x5f
        /*0052*/ 	.short	0x0101


	//----- nvinfo : EIATTR_VRC_CTA_INIT_COUNT
	.align		4
        /*0054*/ 	.byte	0x02, 0x4a
	.zero		1
	.zero		1


	//----- nvinfo : EIATTR_EXIT_INSTR_OFFSETS
	.align		4
        /*0058*/ 	.byte	0x04, 0x1c
        /*005a*/ 	.short	(.L_40 - .L_39)


	//   ....[0]....
.L_39:
        /*005c*/ 	.word	0x00000070


	//   ....[1]....
        /*0060*/ 	.word	0x00000110


	//----- nvinfo : EIATTR_CBANK_PARAM_SIZE
	.align		4
.L_40:
        /*0064*/ 	.byte	0x03, 0x19
        /*0066*/ 	.short	0x001c


	//----- nvinfo : EIATTR_PARAM_CBANK
	.align		4
        /*0068*/ 	.byte	0x04, 0x0a
        /*006a*/ 	.short	(.L_42 - .L_41)
	.align		4
.L_41:
        /*006c*/ 	.word	index@(.nv.constant0._Z25frame_of_reference_kernelPddS_i)
        /*0070*/ 	.short	0x0380
        /*0072*/ 	.short	0x001c


	//----- nvinfo : EIATTR_SW_WAR
	.align		4
.L_42:
        /*0074*/ 	.byte	0x04, 0x36
        /*0076*/ 	.short	(.L_44 - .L_43)
.L_43:
        /*0078*/ 	.word	0x00000008
.L_44:


//--------------------- .nv.callgraph             --------------------------
	.section	.nv.callgraph,"",@"SHT_CUDA_CALLGRAPH"
	.align	4
	.sectionentsize	8
	.align		4
        /*0000*/ 	.word	0x00000000
	.align		4
        /*0004*/ 	.word	0xffffffff
	.align		4
        /*0008*/ 	.word	0x00000000
	.align		4
        /*000c*/ 	.word	0xfffffffe
	.align		4
        /*0010*/ 	.word	0x00000000
	.align		4
        /*0014*/ 	.word	0xfffffffd
	.align		4
        /*0018*/ 	.word	0x00000000
	.align		4
        /*001c*/ 	.word	0xfffffffc


//--------------------- .nv.constant4             --------------------------
	.section	.nv.constant4,"a",@progbits
	.align	8
	.align		8
.nv.constant4:
        /*0000*/ 	.dword	DBL_MAX


//--------------------- .text._Z15find_min_kernelPdS_i --------------------------
	.section	.text._Z15find_min_kernelPdS_i,"ax",@progbits
	.align	128
        .global         _Z15find_min_kernelPdS_i
        .type           _Z15find_min_kernelPdS_i,@function
        .size           _Z15find_min_kernelPdS_i,(.L_x_7 - _Z15find_min_kernelPdS_i)
        .other          _Z15find_min_kernelPdS_i,@"STO_CUDA_ENTRY STV_DEFAULT"
_Z15find_min_kernelPdS_i:
.text._Z15find_min_kernelPdS_i:
[----:B------:R-:W-:Y:S01]  /*0000*/  LDC R1, c[0x0][0x37c] ;  /* 0x0000df00ff017b82 */ /* 0x000fe20000000800 */
[----:B------:R-:W0:Y:S07]  /*0010*/  S2R R9, SR_TID.X ;  /* 0x0000000000097919 */ /* 0x000e2e0000002100 */
[----:B------:R-:W0:Y:S01]  /*0020*/  S2UR UR4, SR_CTAID.X ;  /* 0x00000000000479c3 */ /* 0x000e220000002500 */
[----:B------:R-:W1:Y:S01]  /*0030*/  LDCU UR5, c[0x0][0x390] ;  /* 0x00007200ff0577ac */ /* 0x000e620008000800 */
[----:B------:R-:W-:-:S02]  /*0040*/  IMAD.MOV.U32 R2, RZ, RZ, -0x1 ;  /* 0xffffffffff027424 */ /* 0x000fc400078e00ff */
[----:B------:R-:W-:Y:S01]  /*0050*/  IMAD.MOV.U32 R3, RZ, RZ, 0x7fefffff ;  /* 0x7fefffffff037424 */ /* 0x000fe200078e00ff */
[----:B------:R-:W2:Y:S03]  /*0060*/  LDCU.64 UR6, c[0x0][0x358] ;  /* 0x00006b00ff0677ac */ /* 0x000ea60008000a00 */
[----:B------:R-:W0:Y:S02]  /*0070*/  LDC R0, c[0x0][0x360] ;  /* 0x0000d800ff007b82 */ /* 0x000e240000000800 */
[----:B0-----:R-:W-:-:S05]  /*0080*/  IMAD R7, R0, UR4, R9 ;  /* 0x0000000400077c24 */ /* 0x001fca000f8e0209 */
[----:B-1----:R-:W-:-:S13]  /*0090*/  ISETP.GE.AND P0, PT, R7, UR5, PT ;  /* 0x0000000507007c0c */ /* 0x002fda000bf06270 */
[----:B------:R-:W0:Y:S02]  /*00a0*/  @!P0 LDC.64 R4, c[0x0][0x380] ;  /* 0x0000e000ff048b82 */ /* 0x000e240000000a00 */
[----:B0-----:R-:W-:-:S05]  /*00b0*/  @!P0 IMAD.WIDE R4, R7, 0x8, R4 ;  /* 0x0000000807048825 */ /* 0x001fca00078e0204 */
[----:B--2---:R-:W2:Y:S01]  /*00c0*/  @!P0 LDG.E.64 R2, desc[UR6][R4.64] ;  /* 0x0000000604028981 */ /* 0x004ea2000c1e1b00 */
[----:B------:R-:W0:Y:S01]  /*00d0*/  S2UR UR5, SR_CgaCtaId ;  /* 0x00000000000579c3 */ /* 0x000e220000008800 */
[----:B------:R-:W-:Y:S01]  /*00e0*/  UMOV UR4, 0x400 ;  /* 0x0000040000047882 */ /* 0x000fe20000000000 */
[----:B------:R-:W-:Y:S02]  /*00f0*/  ISETP.GE.U32.AND P1, PT, R0, 0x2, PT ;  /* 0x000000020000780c */ /* 0x000fe40003f26070 */
[----:B------:R-:W-:Y:S01]  /*0100*/  ISETP.NE.AND P0, PT, R9, RZ, PT ;  /* 0x000000ff0900720c */ /* 0x000fe20003f05270 */
[----:B0-----:R-:W-:-:S06]  /*0110*/  ULEA UR4, UR5, UR4, 0x18 ;  /* 0x0000000405047291 */ /* 0x001fcc000f8ec0ff */
[----:B------:R-:W-:-:S05]  /*0120*/  LEA R7, R9, UR4, 0x3 ;  /* 0x0000000409077c11 */ /* 0x000fca000f8e18ff */
[----:B--2---:R0:W-:Y:S01]  /*0130*/  STS.64 [R7], R2 ;  /* 0x0000000207007388 */ /* 0x0041e20000000a00 */
[----:B------:R-:W-:Y:S06]  /*0140*/  BAR.SYNC.DEFER_BLOCKING 0x0 ;  /* 0x0000000000007b1d */ /* 0x000fec0000010000 */
[----:B------:R-:W-:Y:S05]  /*0150*/  @!P1 BRA `(.L_x_0) ;  /* 0x0000000000489947 */ /* 0x000fea0003800000 */
.L_x_1:
[----:B------:R-:W-:-:S04]  /*0160*/  SHF.R.U32.HI R6, RZ, 0x1, R0 ;  /* 0x00000001ff067819 */ /* 0x000fc80000011600 */
[----:B------:R-:W-:-:S13]  /*0170*/  ISETP.GE.U32.AND P1, PT, R9, R6, PT ;  /* 0x000000060900720c */ /* 0x000fda0003f26070 */
[----:B------:R-:W-:Y:S01]  /*0180*/  @!P1 IMAD R4, R6, 0x8, R7 ;  /* 0x0000000806049824 */ /* 0x000fe200078e0207 */
[----:B0-----:R-:W0:Y:S05]  /*0190*/  @!P1 LDS.64 R2, [R7] ;  /* 0x0000000007029984 */ /* 0x001e2a0000000a00 */
[----:B------:R-:W1:Y:S01]  /*01a0*/  @!P1 LDS.64 R4, [R4] ;  /* 0x0000000004049984 */ /* 0x000e620000000a00 */
[----:B0-----:R-:W-:Y:S01]  /*01b0*/  @!P1 IMAD.MOV.U32 R8, RZ, RZ, R3 ;  /* 0x000000ffff089224 */ /* 0x001fe200078e0003 */
[----:B-1----:R-:W-:Y:S01]  /*01c0*/  @!P1 DSETP.MIN.AND P2, P3, R2, R4, PT ;  /* 0x000000040200922a */ /* 0x002fe20003b40000 */
[----:B------:R-:W-:Y:S02]  /*01d0*/  @!P1 IMAD.MOV.U32 R11, RZ, RZ, R5 ;  /* 0x000000ffff0b9224 */ /* 0x000fe400078e0005 */
[----:B------:R-:W-:-:S03]  /*01e0*/  @!P1 IMAD.MOV.U32 R3, RZ, RZ, R4 ;  /* 0x000000ffff039224 */ /* 0x000fc600078e0004 */
[----:B------:R-:W-:Y:S02]  /*01f0*/  @!P1 FSEL R8, R8, R11, P2 ;  /* 0x0000000b08089208 */ /* 0x000fe40001000000 */
[----:B------:R-:W-:Y:S02]  /*0200*/  @!P1 LOP3.LUT R11, R11, 0x80000, RZ, 0xfc, !PT ;  /* 0x000800000b0b9812 */ /* 0x000fe400078efcff */
[----:B------:R-:W-:Y:S02]  /*0210*/  @!P1 SEL R2, R2, R3, P2 ;  /* 0x0000000302029207 */ /* 0x000fe40001000000 */
[----:B------:R-:W-:-:S05]  /*0220*/  @!P1 SEL R3, R11, R8, P3 ;  /* 0x000000080b039207 */ /* 0x000fca0001800000 */
[----:B------:R1:W-:Y:S01]  /*0230*/  @!P1 STS.64 [R7], R2 ;  /* 0x0000000207009388 */ /* 0x0003e20000000a00 */
[----:B------:R-:W-:Y:S01]  /*0240*/  BAR.SYNC.DEFER_BLOCKING 0x0 ;  /* 0x0000000000007b1d */ /* 0x000fe20000010000 */
[----:B------:R-:W-:Y:S02]  /*0250*/  ISETP.GT.U32.AND P1, PT, R0, 0x3, PT ;  /* 0x000000030000780c */ /* 0x000fe40003f24070 */
[----:B------:R-:W-:-:S11]  /*0260*/  MOV R0, R6 ;  /* 0x0000000600007202 */ /* 0x000fd60000000f00 */
[----:B-1----:R-:W-:Y:S05]  /*0270*/  @P1 BRA `(.L_x_1) ;  /* 0xfffffffc00b81947 */ /* 0x002fea000383ffff */
.L_x_0:
[----:B------:R-:W-:Y:S05]  /*0280*/  @P0 EXIT ;  /* 0x000000000000094d */ /* 0x000fea0003800000 */
[----:B0-----:R-:W0:Y:S02]  /*0290*/  LDC.64 R2, c[0x0][0x388] ;  /* 0x0000e200ff027b82 */ /* 0x001e240000000a00 */
[----:B0-----:R-:W2:Y:S06]  /*02a0*/  LDG.E.64 R4, desc[UR6][R2.64] ;  /* 0x0000000602047981 */ /* 0x001eac000c1e1b00 */
[----:B------:R-:W0:Y:S01]  /*02b0*/  S2UR UR5, SR_CgaCtaId ;  /* 0x00000000000579c3 */ /* 0x000e220000008800 */
[----:B------:R-:W-:Y:S02]  /*02c0*/  UMOV UR4, 0x400 ;  /* 0x0000040000047882 */ /* 0x000fe40000000000 */
[----:B0-----:R-:W-:-:S09]  /*02d0*/  ULEA UR4, UR5, UR4, 0x18 ;  /* 0x0000000405047291 */ /* 0x001fd2000f8ec0ff */
[----:B------:R-:W0:Y:S01]  /*02e0*/  LDS.64 R6, [UR4] ;  /* 0x00000004ff067984 */ /* 0x000e220008000a00 */
[----:B--2---:R-:W-:Y:S02]  /*02f0*/  IMAD.MOV.U32 R8, RZ, RZ, R4 ;  /* 0x000000ffff087224 */ /* 0x004fe400078e0004 */
[----:B0-----:R-:W-:-:S07]  /*0300*/  IMAD.MOV.U32 R9, RZ, RZ, R5 ;  /* 0x000000ffff097224 */ /* 0x001fce00078e0005 */
.L_x_4:
[----:B------:R-:W-:Y:S01]  /*0310*/  DSETP.GEU.AND P0, PT, R6, R4, PT ;  /* 0x000000040600722a */ /* 0x000fe20003f0e000 */
[----:B------:R-:W-:Y:S05]  /*0320*/  YIELD ;  /* 0x0000000000007946 */ /* 0x000fea0003800000 */
[----:B------:R-:W-:Y:S08]  /*0330*/  BSSY.RECONVERGENT B0, `(.L_x_2) ;  /* 0x0000006000007945 */ /* 0x000ff00003800200 */
[----:B------:R-:W-:Y:S05]  /*0340*/  @P0 BRA `(.L_x_3) ;  /* 0x0000000000100947 */ /* 0x000fea0003800000 */
[----:B------:R-:W0:Y:S02]  /*0350*/  LDCU.64 UR4, c[0x0][0x388] ;  /* 0x00007100ff0477ac */ /* 0x000e240008000a00 */
[----:B0-----:R-:W-:Y:S01]  /*0360*/  IMAD.U32 R8, RZ, RZ, UR4 ;  /* 0x00000004ff087e24 */ /* 0x001fe2000f8e00ff */
[----:B------:R-:W-:-:S06]  /*0370*/  MOV R9, UR5 ;  /* 0x0000000500097c02 */ /* 0x000fcc0008000f00 */
[----:B------:R0:W5:Y:S02]  /*0380*/  ATOMG.E.CAS.64.STRONG.GPU PT, R8, [R8], R4, R6 ;  /* 0x00000004080873a9 */ /* 0x00016400001ee506 */
.L_x_3:
[----:B------:R-:W-:Y:S05]  /*0390*/  BSYNC.RECONVERGENT B0 ;  /* 0x0000000000007941 */ /* 0x000fea0003800200 */
.L_x_2:
[----:B-----5:R-:W-:Y:S01]  /*03a0*/  ISETP.NE.U32.AND P0, PT, R4, R8, PT ;  /* 0x000000080400720c */ /* 0x020fe20003f05070 */
[----:B0-----:R-:W-:-:S03]  /*03b0*/  IMAD.MOV.U32 R4, RZ, RZ, R8 ;  /* 0x000000ffff047224 */ /* 0x001fc600078e0008 */
[----:B------:R-:W-:Y:S01]  /*03c0*/  ISETP.NE.AND.EX P0, PT, R5, R9, PT, P0 ;  /* 0x000000090500720c */ /* 0x000fe20003f05300 */
[----:B------:R-:W-:-:S12]  /*03d0*/  IMAD.MOV.U32 R5, RZ, RZ, R9 ;  /* 0x000000ffff057224 */ /* 0x000fd800078e0009 */
[----:B------:R-:W-:Y:S05]  /*03e0*/  @P0 BRA `(.L_x_4) ;  /* 0xfffffffc00c80947 */ /* 0x000fea000383ffff */
[----:B------:R-:W-:Y:S05]  /*03f0*/  EXIT ;  /* 0x000000000000794d */ /* 0x000fea0003800000 */
.L_x_5:
[----:B------:R-:W-:-:S00]  /*0400*/  BRA `(.L_x_5) ;  /* 0xfffffffc00fc7947 */ /* 0x000fc0000383ffff */
[----:B------:R-:W-:-:S00]  /*0410*/  NOP ;  /* 0x0000000000007918 */ /* 0x000fc00000000000 */
        /* <DEDUP_REMOVED lines=14> */
.L_x_7:


//--------------------- .text._Z25frame_of_reference_kernelPddS_i --------------------------
	.section	.text._Z25frame_of_reference_kernelPddS_i,"ax",@progbits
	.align	128
        .global         _Z25frame_of_reference_kernelPddS_i
        .type           _Z25frame_of_reference_kernelPddS_i,@function
        .size           _Z25frame_of_reference_kernelPddS_i,(.L_x_8 - _Z25frame_of_reference_kernelPddS_i)
        .other          _Z25frame_of_reference_kernelPddS_i,@"STO_CUDA_ENTRY STV_DEFAULT"
_Z25frame_of_reference_kernelPddS_i:
.text._Z25frame_of_reference_kernelPddS_i:
[----:B------:R-:W-:Y:S01]  /*0000*/  LDC R1, c[0x0][0x37c] ;  /* 0x0000df00ff017b82 */ /* 0x000fe20000000800 */
[----:B------:R-:W0:Y:S07]  /*0010*/  S2R R0, SR_TID.X ;  /* 0x0000000000007919 */ /* 0x000e2e0000002100 */
[----:B------:R-:W0:Y:S01]  /*0020*/  S2UR UR4, SR_CTAID.X ;  /* 0x00000000000479c3 */ /* 0x000e220000002500 */
[----:B------:R-:W1:Y:S07]  /*0030*/  LDCU UR5, c[0x0][0x398] ;  /* 0x00007300ff0577ac */ /* 0x000e6e0008000800 */
[----:B------:R-:W0:Y:S02]  /*0040*/  LDC R9, c[0x0][0x360] ;  /* 0x0000d800ff097b82 */ /* 0x000e240000000800 */
[----:B0-----:R-:W-:-:S05]  /*0050*/  IMAD R9, R9, UR4, R0 ;  /* 0x0000000409097c24 */ /* 0x001fca000f8e0200 */
[----:B-1----:R-:W-:-:S13]  /*0060*/  ISETP.GE.AND P0, PT, R9, UR5, PT ;  /* 0x0000000509007c0c */ /* 0x002fda000bf06270 */
[----:B------:R-:W-:Y:S05]  /*0070*/  @P0 EXIT ;  /* 0x000000000000094d */ /* 0x000fea0003800000 */
[----:B------:R-:W0:Y:S01]  /*0080*/  LDC.64 R2, c[0x0][0x380] ;  /* 0x0000e000ff027b82 */ /* 0x000e220000000a00 */
[----:B------:R-:W1:Y:S07]  /*0090*/  LDCU.64 UR4, c[0x0][0x358] ;  /* 0x00006b00ff0477ac */ /* 0x000e6e0008000a00 */
[----:B------:R-:W2:Y:S08]  /*00a0*/  LDC.64 R4, c[0x0][0x388] ;  /* 0x0000e200ff047b82 */ /* 0x000eb00000000a00 */
[----:B------:R-:W3:Y:S01]  /*00b0*/  LDC.64 R6, c[0x0][0x390] ;  /* 0x0000e400ff067b82 */ /* 0x000ee20000000a00 */
[----:B0-----:R-:W-:-:S06]  /*00c0*/  IMAD.WIDE R2, R9, 0x8, R2 ;  /* 0x0000000809027825 */ /* 0x001fcc00078e0202 */
[----:B-1----:R-:W2:Y:S01]  /*00d0*/  LDG.E.64 R2, desc[UR4][R2.64] ;  /* 0x0000000402027981 */ /* 0x002ea2000c1e1b00 */
[----:B---3--:R-:W-:Y:S01]  /*00e0*/  IMAD.WIDE R6, R9, 0x8, R6 ;  /* 0x0000000809067825 */ /* 0x008fe200078e0206 */
[----:B--2---:R-:W-:-:S07]  /*00f0*/  DADD R4, R2, -R4 ;  /* 0x0000000002047229 */ /* 0x004fce0000000804 */
[----:B------:R-:W-:Y:S01]  /*0100*/  STG.E.64 desc[UR4][R6.64], R4 ;  /* 0x0000000406007986 */ /* 0x000fe2000c101b04 */
[----:B------:R-:W-:Y:S05]  /*0110*/  EXIT ;  /* 0x000000000000794d */ /* 0x000fea0003800000 */
.L_x_6:
        /* <DEDUP_REMOVED lines=14> */
.L_x_8:


//--------------------- .nv.global.init           --------------------------
	.section	.nv.global.init,"aw",@progbits
	.align	8
.nv.global.init:
	.type		DBL_MAX,@object
	.size		DBL_MAX,(.L_0 - DBL_MAX)
DBL_MAX:
        /*0000*/ 	.byte	0xff, 0xff, 0xff, 0xff, 0xff, 0xff, 0xef, 0x7f
.L_0:


//--------------------- .nv.shared._Z15find_min_kernelPdS_i --------------------------
	.section	.nv.shared._Z15find_min_kernelPdS_i,"aw",@nobits
	.sectionflags	@""
	.align	16
	.zero		1024


//--------------------- .nv.shared.reserved.0     --------------------------
	.section	.nv.shared.reserved.0,"aw",@nobits
	.weak		__nv_reservedSMEM_offset_0_alias
	.size		__nv_reservedSMEM_offset_0_alias, 0, 64
	.other		__nv_reservedSMEM_offset_0_alias,@"STO_CUDA_RESERVED_SHARED STV_DEFAULT"
__nv_reservedSMEM_offset_0_alias:
	.zero		0
	.zero		64


//--------------------- .nv.shared._Z25frame_of_reference_kernelPddS_i --------------------------
	.section	.nv.shared._Z25frame_of_reference_kernelPddS_i,"aw",@nobits
	.sectionflags	@""
	.align	16
	.zero		1024


//--------------------- .nv.constant0._Z15find_min_kernelPdS_i --------------------------
	.section	.nv.constant0._Z15find_min_kernelPdS_i,"a",@progbits
	.sectionflags	@""
	.align	4
.nv.constant0._Z15find_min_kernelPdS_i:
	.zero		916


//--------------------- .nv.constant0._Z25frame_of_reference_kernelPddS_i --------------------------
	.section	.nv.constant0._Z25frame_of_reference_kernelPddS_i,"a",@progbits
	.sectionflags	@""
	.align	4
.nv.constant0._Z25frame_of_reference_kernelPddS_i:
	.zero		924


//--------------------- SYMBOLS --------------------------

	.type		.nv.reservedSmem.offset0,@object
	.size		.nv.reservedSmem.offset0,0x4
	.type		.nv.reservedSmem.cap,@object
	.size		.nv.reservedSmem.cap,0x4
